//
// Generated by NVIDIA NVVM Compiler
//
// Compiler Build ID: CL-36424714
// Cuda compilation tools, release 13.0, V13.0.88
// Based on NVVM 20.0.0
//

.version 9.0
.target sm_100
.address_size 64

	// .globl	_Z18gpu_mat_mul_kernelPfS_S_iii
// _ZZ18gpu_mat_mul_kernelPfS_S_iiiE3Mds has been demoted
// _ZZ18gpu_mat_mul_kernelPfS_S_iiiE3Nds has been demoted

.visible .entry _Z18gpu_mat_mul_kernelPfS_S_iii(
	.param .u64 .ptr .align 1 _Z18gpu_mat_mul_kernelPfS_S_iii_param_0,
	.param .u64 .ptr .align 1 _Z18gpu_mat_mul_kernelPfS_S_iii_param_1,
	.param .u64 .ptr .align 1 _Z18gpu_mat_mul_kernelPfS_S_iii_param_2,
	.param .u32 _Z18gpu_mat_mul_kernelPfS_S_iii_param_3,
	.param .u32 _Z18gpu_mat_mul_kernelPfS_S_iii_param_4,
	.param .u32 _Z18gpu_mat_mul_kernelPfS_S_iii_param_5
)
{
	.reg .pred 	%p<12>;
	.reg .b32 	%r<43>;
	.reg .b32 	%f<66>;
	.reg .b64 	%rd<13>;
	// demoted variable
	.shared .align 4 .b8 _ZZ18gpu_mat_mul_kernelPfS_S_iiiE3Mds[1024];
	// demoted variable
	.shared .align 4 .b8 _ZZ18gpu_mat_mul_kernelPfS_S_iiiE3Nds[1024];
	ld.param.u64 	%rd4, [_Z18gpu_mat_mul_kernelPfS_S_iii_param_0];
	ld.param.u64 	%rd5, [_Z18gpu_mat_mul_kernelPfS_S_iii_param_1];
	ld.param.u64 	%rd6, [_Z18gpu_mat_mul_kernelPfS_S_iii_param_2];
	ld.param.u32 	%r25, [_Z18gpu_mat_mul_kernelPfS_S_iii_param_3];
	ld.param.u32 	%r26, [_Z18gpu_mat_mul_kernelPfS_S_iii_param_4];
	ld.param.u32 	%r27, [_Z18gpu_mat_mul_kernelPfS_S_iii_param_5];
	mov.u32 	%r28, %ctaid.x;
	mov.u32 	%r29, %ctaid.y;
	mov.u32 	%r38, %tid.x;
	mov.u32 	%r40, %tid.y;
	shl.b32 	%r30, %r29, 4;
	add.s32 	%r3, %r30, %r40;
	shl.b32 	%r4, %r28, 4;
	add.s32 	%r5, %r4, %r38;
	cvt.rn.f32.s32 	%f9, %r26;
	mul.f32 	%f10, %f9, 0f3D800000;
	cvt.rpi.f32.f32 	%f11, %f10;
	cvt.rzi.s32.f32 	%r6, %f11;
	setp.lt.s32 	%p1, %r6, 1;
	mov.f32 	%f65, 0f00000000;
	@%p1 bra 	$L__BB0_7;
	shl.b32 	%r31, %r40, 6;
	mov.u32 	%r32, _ZZ18gpu_mat_mul_kernelPfS_S_iiiE3Mds;
	add.s32 	%r7, %r32, %r31;
	shl.b32 	%r33, %r38, 2;
	add.s32 	%r8, %r7, %r33;
	mov.u32 	%r34, _ZZ18gpu_mat_mul_kernelPfS_S_iiiE3Nds;
	add.s32 	%r10, %r34, %r33;
	add.s32 	%r9, %r10, %r31;
	neg.s32 	%r42, %r6;
	mad.lo.s32 	%r35, %r40, %r27, %r38;
	add.s32 	%r41, %r35, %r4;
	shl.b32 	%r13, %r27, 4;
	mad.lo.s32 	%r39, %r26, %r3, %r38;
	cvta.to.global.u64 	%rd1, %rd4;
	cvta.to.global.u64 	%rd2, %rd5;
	mov.f32 	%f65, 0f00000000;
$L__BB0_2:
	setp.ge.s32 	%p2, %r3, %r25;
	mul.wide.s32 	%rd7, %r39, 4;
	add.s64 	%rd3, %rd1, %rd7;
	setp.ge.s32 	%p3, %r38, %r26;
	mov.f32 	%f63, 0f00000000;
	or.pred  	%p4, %p3, %p2;
	@%p4 bra 	$L__BB0_4;
	ld.global.f32 	%f63, [%rd3];
$L__BB0_4:
	setp.ge.s32 	%p5, %r5, %r27;
	st.shared.f32 	[%r8], %f63;
	setp.ge.s32 	%p6, %r40, %r26;
	mov.f32 	%f64, 0f00000000;
	or.pred  	%p7, %p6, %p5;
	@%p7 bra 	$L__BB0_6;
	mul.wide.s32 	%rd8, %r41, 4;
	add.s64 	%rd9, %rd2, %rd8;
	ld.global.f32 	%f64, [%rd9];
$L__BB0_6:
	st.shared.f32 	[%r9], %f64;
	bar.sync 	0;
	ld.shared.f32 	%f15, [%r7];
	ld.shared.f32 	%f16, [%r10];
	fma.rn.f32 	%f17, %f15, %f16, %f65;
	ld.shared.f32 	%f18, [%r7+4];
	ld.shared.f32 	%f19, [%r10+64];
	fma.rn.f32 	%f20, %f18, %f19, %f17;
	ld.shared.f32 	%f21, [%r7+8];
	ld.shared.f32 	%f22, [%r10+128];
	fma.rn.f32 	%f23, %f21, %f22, %f20;
	ld.shared.f32 	%f24, [%r7+12];
	ld.shared.f32 	%f25, [%r10+192];
	fma.rn.f32 	%f26, %f24, %f25, %f23;
	ld.shared.f32 	%f27, [%r7+16];
	ld.shared.f32 	%f28, [%r10+256];
	fma.rn.f32 	%f29, %f27, %f28, %f26;
	ld.shared.f32 	%f30, [%r7+20];
	ld.shared.f32 	%f31, [%r10+320];
	fma.rn.f32 	%f32, %f30, %f31, %f29;
	ld.shared.f32 	%f33, [%r7+24];
	ld.shared.f32 	%f34, [%r10+384];
	fma.rn.f32 	%f35, %f33, %f34, %f32;
	ld.shared.f32 	%f36, [%r7+28];
	ld.shared.f32 	%f37, [%r10+448];
	fma.rn.f32 	%f38, %f36, %f37, %f35;
	ld.shared.f32 	%f39, [%r7+32];
	ld.shared.f32 	%f40, [%r10+512];
	fma.rn.f32 	%f41, %f39, %f40, %f38;
	ld.shared.f32 	%f42, [%r7+36];
	ld.shared.f32 	%f43, [%r10+576];
	fma.rn.f32 	%f44, %f42, %f43, %f41;
	ld.shared.f32 	%f45, [%r7+40];
	ld.shared.f32 	%f46, [%r10+640];
	fma.rn.f32 	%f47, %f45, %f46, %f44;
	ld.shared.f32 	%f48, [%r7+44];
	ld.shared.f32 	%f49, [%r10+704];
	fma.rn.f32 	%f50, %f48, %f49, %f47;
	ld.shared.f32 	%f51, [%r7+48];
	ld.shared.f32 	%f52, [%r10+768];
	fma.rn.f32 	%f53, %f51, %f52, %f50;
	ld.shared.f32 	%f54, [%r7+52];
	ld.shared.f32 	%f55, [%r10+832];
	fma.rn.f32 	%f56, %f54, %f55, %f53;
	ld.shared.f32 	%f57, [%r7+56];
	ld.shared.f32 	%f58, [%r10+896];
	fma.rn.f32 	%f59, %f57, %f58, %f56;
	ld.shared.f32 	%f60, [%r7+60];
	ld.shared.f32 	%f61, [%r10+960];
	fma.rn.f32 	%f65, %f60, %f61, %f59;
	bar.sync 	0;
	add.s32 	%r42, %r42, 1;
	setp.ne.s32 	%p8, %r42, 0;
	add.s32 	%r41, %r41, %r13;
	add.s32 	%r40, %r40, 16;
	add.s32 	%r39, %r39, 16;
	add.s32 	%r38, %r38, 16;
	@%p8 bra 	$L__BB0_2;
$L__BB0_7:
	setp.ge.s32 	%p9, %r3, %r25;
	setp.ge.s32 	%p10, %r5, %r27;
	or.pred  	%p11, %p9, %p10;
	@%p11 bra 	$L__BB0_9;
	mad.lo.s32 	%r37, %r27, %r3, %r5;
	cvta.to.global.u64 	%rd10, %rd6;
	mul.wide.u32 	%rd11, %r37, 4;
	add.s64 	%rd12, %rd10, %rd11;
	st.global.f32 	[%rd12], %f65;
$L__BB0_9:
	ret;

}


// ===== COMPILED SASS (sm_100) =====

	.target	sm_100

	.elftype	@"ET_EXEC"


//--------------------- .note.nv.tkinfo           --------------------------
	.section	.note.nv.tkinfo,"",@"SHT_NOTE"
	.sectionflags	@"SHF_NOTE_NV_TKINFO"
	.tkinfo
        /*0018*/ 	.word	0x00000002
        /*0030*/ 	.string	""
        /*0030*/ 	.string	"ptxas"
        /*0030*/ 	.string	"Cuda compilation tools, release 13.0, V13.0.88"
        /*0030*/ 	.string	"Build cuda_13.0.r13.0/compiler.36424714_0"
        /*0030*/ 	.string	"-arch sm_100 -m 64 "



//--------------------- .note.nv.cuinfo           --------------------------
	.section	.note.nv.cuinfo,"",@"SHT_NOTE"
	.sectionflags	@"SHF_NOTE_NV_CUINFO"
        /*0018*/ 	.short	0x0002
        /*001a*/ 	.short	0x0064
        /*001c*/ 	.short	0x0082
	.zero		2


//--------------------- .nv.info                  --------------------------
	.section	.nv.info,"",@"SHT_CUDA_INFO"
	.align	4


	//----- nvinfo : EIATTR_REGCOUNT
	.align		4
        /*0000*/ 	.byte	0x04, 0x2f
        /*0002*/ 	.short	(.L_1 - .L_0)
	.align		4
.L_0:
        /*0004*/ 	.word	index@(_Z18gpu_mat_mul_kernelPfS_S_iii)
        /*0008*/ 	.word	0x00000020


	//----- nvinfo : EIATTR_FRAME_SIZE
	.align		4
.L_1:
        /*000c*/ 	.byte	0x04, 0x11
        /*000e*/ 	.short	(.L_3 - .L_2)
	.align		4
.L_2:
        /*0010*/ 	.word	index@(_Z18gpu_mat_mul_kernelPfS_S_iii)
        /*0014*/ 	.word	0x00000000


	//----- nvinfo : EIATTR_MIN_STACK_SIZE
	.align		4
.L_3:
        /*0018*/ 	.byte	0x04, 0x12
        /*001a*/ 	.short	(.L_5 - .L_4)
	.align		4
.L_4:
        /*001c*/ 	.word	index@(_Z18gpu_mat_mul_kernelPfS_S_iii)
        /*0020*/ 	.word	0x00000000
.L_5:


//--------------------- .nv.compat                --------------------------
	.section	.nv.compat,"",@"SHT_CUDA_COMPAT_INFO"
	.align	4
        /*0000*/ 	.byte	0x02, 0x09, 0x00, 0x00, 0x02, 0x02, 0x01, 0x00, 0x02, 0x05, 0x05, 0x00, 0x03, 0x07, 0x01, 0x01
        /*0010*/ 	.byte	0x02, 0x03, 0x00, 0x00, 0x02, 0x06, 0x01, 0x00, 0x04, 0x0b, 0x08, 0x00, 0x09, 0x00, 0x00, 0x00
        /*0020*/ 	.byte	0x00, 0x00, 0x00, 0x00


//--------------------- .nv.info._Z18gpu_mat_mul_kernelPfS_S_iii --------------------------
	.section	.nv.info._Z18gpu_mat_mul_kernelPfS_S_iii,"",@"SHT_CUDA_INFO"
	.sectionflags	@""
	.align	4


	//----- nvinfo : EIATTR_CUDA_API_VERSION
	.align		4
        /*0000*/ 	.byte	0x04, 0x37
        /*0002*/ 	.short	(.L_7 - .L_6)
.L_6:
        /*0004*/ 	.word	0x00000082


	//----- nvinfo : EIATTR_KPARAM_INFO
	.align		4
.L_7:
        /*0008*/ 	.byte	0x04, 0x17
        /*000a*/ 	.short	(.L_9 - .L_8)
.L_8:
        /*000c*/ 	.word	0x00000000
        /*0010*/ 	.short	0x0005
        /*0012*/ 	.short	0x0020
        /*0014*/ 	.byte	0x00, 0xf0, 0x11, 0x00


	//----- nvinfo : EIATTR_KPARAM_INFO
	.align		4
.L_9:
        /*0018*/ 	.byte	0x04, 0x17
        /*001a*/ 	.short	(.L_11 - .L_10)
.L_10:
        /*001c*/ 	.word	0x00000000
        /*0020*/ 	.short	0x0004
        /*0022*/ 	.short	0x001c
        /*0024*/ 	.byte	0x00, 0xf0, 0x11, 0x00


	//----- nvinfo : EIATTR_KPARAM_INFO
	.align		4
.L_11:
        /*0028*/ 	.byte	0x04, 0x17
        /*002a*/ 	.short	(.L_13 - .L_12)
.L_12:
        /*002c*/ 	.word	0x00000000
        /*0030*/ 	.short	0x0003
        /*0032*/ 	.short	0x0018
        /*0034*/ 	.byte	0x00, 0xf0, 0x11, 0x00


	//----- nvinfo : EIATTR_KPARAM_INFO
	.align		4
.L_13:
        /*0038*/ 	.byte	0x04, 0x17
        /*003a*/ 	.short	(.L_15 - .L_14)
.L_14:
        /*003c*/ 	.word	0x00000000
        /*0040*/ 	.short	0x0002
        /*0042*/ 	.short	0x0010
        /*0044*/ 	.byte	0x00, 0xf5, 0x21, 0x00


	//----- nvinfo : EIATTR_KPARAM_INFO
	.align		4
.L_15:
        /*0048*/ 	.byte	0x04, 0x17
        /*004a*/ 	.short	(.L_17 - .L_16)
.L_16:
        /*004c*/ 	.word	0x00000000
        /*0050*/ 	.short	0x0001
        /*0052*/ 	.short	0x0008
        /*0054*/ 	.byte	0x00, 0xf5, 0x21, 0x00


	//----- nvinfo : EIATTR_KPARAM_INFO
	.align		4
.L_17:
        /*0058*/ 	.byte	0x04, 0x17
        /*005a*/ 	.short	(.L_19 - .L_18)
.L_18:
        /*005c*/ 	.word	0x00000000
        /*0060*/ 	.short	0x0000
        /*0062*/ 	.short	0x0000
        /*0064*/ 	.byte	0x00, 0xf5, 0x21, 0x00


	//----- nvinfo : EIATTR_SPARSE_MMA_MASK
	.align		4
.L_19:
        /*0068*/ 	.byte	0x03, 0x50
        /*006a*/ 	.short	0x0000


	//----- nvinfo : EIATTR_MAXREG_COUNT
	.align		4
        /*006c*/ 	.byte	0x03, 0x1b
        /*006e*/ 	.short	0x00ff


	//----- nvinfo : EIATTR_NUM_BARRIERS
	.align		4
        /*0070*/ 	.byte	0x02, 0x4c
        /*0072*/ 	.byte	0x01
	.zero		1


	//----- nvinfo : EIATTR_MERCURY_ISA_VERSION
	.align		4
        /*0074*/ 	.byte	0x03, 0x5f
        /*0076*/ 	.short	0x0101


	//----- nvinfo : EIATTR_VRC_CTA_INIT_COUNT
	.align		4
        /*0078*/ 	.byte	0x02, 0x4a
	.zero		1
	.zero		1


	//----- nvinfo : EIATTR_EXIT_INSTR_OFFSETS
	.align		4
        /*007c*/ 	.byte	0x04, 0x1c
        /*007e*/ 	.short	(.L_21 - .L_20)


	//   ....[0]....
.L_20:
        /*0080*/ 	.word	0x00000600


	//   ....[1]....
        /*0084*/ 	.word	0x00000650


	//----- nvinfo : EIATTR_CBANK_PARAM_SIZE
	.align		4
.L_21:
        /*0088*/ 	.byte	0x03, 0x19
        /*008a*/ 	.short	0x0024


	//----- nvinfo : EIATTR_PARAM_CBANK
	.align		4
        /*008c*/ 	.byte	0x04, 0x0a
        /*008e*/ 	.short	(.L_23 - .L_22)
	.align		4
.L_22:
        /*0090*/ 	.word	index@(.nv.constant0._Z18gpu_mat_mul_kernelPfS_S_iii)
        /*0094*/ 	.short	0x0380
        /*0096*/ 	.short	0x0024


	//----- nvinfo : EIATTR_SW_WAR
	.align		4
.L_23:
        /*0098*/ 	.byte	0x04, 0x36
        /*009a*/ 	.short	(.L_25 - .L_24)
.L_24:
        /*009c*/ 	.word	0x00000008
.L_25:


//--------------------- .nv.callgraph             --------------------------
	.section	.nv.callgraph,"",@"SHT_CUDA_CALLGRAPH"
	.align	4
	.sectionentsize	8
	.align		4
        /*0000*/ 	.word	0x00000000
	.align		4
        /*0004*/ 	.word	0xffffffff
	.align		4
        /*0008*/ 	.word	0x00000000
	.align		4
        /*000c*/ 	.word	0xfffffffe
	.align		4
        /*0010*/ 	.word	0x00000000
	.align		4
        /*0014*/ 	.word	0xfffffffd
	.align		4
        /*0018*/ 	.word	0x00000000
	.align		4
        /*001c*/ 	.word	0xfffffffc


//--------------------- .text._Z18gpu_mat_mul_kernelPfS_S_iii --------------------------
	.section	.text._Z18gpu_mat_mul_kernelPfS_S_iii,"ax",@progbits
	.align	128
        .global         _Z18gpu_mat_mul_kernelPfS_S_iii
        .type           _Z18gpu_mat_mul_kernelPfS_S_iii,@function
        .size           _Z18gpu_mat_mul_kernelPfS_S_iii,(.L_x_3 - _Z18gpu_mat_mul_kernelPfS_S_iii)
        .other          _Z18gpu_mat_mul_kernelPfS_S_iii,@"STO_CUDA_ENTRY STV_DEFAULT"
_Z18gpu_mat_mul_kernelPfS_S_iii:
.text._Z18gpu_mat_mul_kernelPfS_S_iii:
[----:B------:R-:W-:Y:S01]  /*0000*/  LDC R1, c[0x0][0x37c] ;  /* 0x0000df00ff017b82 */ /* 0x000fe20000000800 */
[----:B------:R-:W0:Y:S01]  /*0010*/  LDCU UR7, c[0x0][0x39c] ;  /* 0x00007380ff0777ac */ /* 0x000e220008000800 */
[----:B------:R-:W1:Y:S01]  /*0020*/  S2R R4, SR_CTAID.Y ;  /* 0x0000000000047919 */ /* 0x000e620000002600 */
[----:B------:R-:W-:Y:S01]  /*0030*/  HFMA2 R21, -RZ, RZ, 0, 0 ;  /* 0x00000000ff157431 */ /* 0x000fe200000001ff */
[----:B------:R-:W2:Y:S01]  /*0040*/  LDCU UR13, c[0x0][0x3a0] ;  /* 0x00007400ff0d77ac */ /* 0x000ea20008000800 */
[----:B------:R-:W1:Y:S01]  /*0050*/  S2R R2, SR_TID.Y ;  /* 0x0000000000027919 */ /* 0x000e620000002200 */
[----:B------:R-:W3:Y:S01]  /*0060*/  LDCU.64 UR8, c[0x0][0x358] ;  /* 0x00006b00ff0877ac */ /* 0x000ee20008000a00 */
[----:B------:R-:W4:Y:S01]  /*0070*/  S2R R8, SR_CTAID.X ;  /* 0x0000000000087919 */ /* 0x000f220000002500 */
[----:B------:R-:W4:Y:S01]  /*0080*/  S2R R3, SR_TID.X ;  /* 0x0000000000037919 */ /* 0x000f220000002100 */
[----:B0-----:R-:W-:-:S05]  /*0090*/  I2FP.F32.S32 R0, UR7 ;  /* 0x0000000700007c45 */ /* 0x001fca0008201400 */
[----:B------:R-:W-:-:S04]  /*00a0*/  FMUL R0, R0, 0.0625 ;  /* 0x3d80000000007820 */ /* 0x000fc80000400000 */
[----:B------:R-:W0:Y:S01]  /*00b0*/  F2I.CEIL.NTZ R6, R0 ;  /* 0x0000000000067305 */ /* 0x000e22000020b100 */
[----:B-1----:R-:W-:Y:S02]  /*00c0*/  LEA R4, R4, R2, 0x4 ;  /* 0x0000000204047211 */ /* 0x002fe400078e20ff */
[----:B0-----:R-:W-:Y:S02]  /*00d0*/  ISETP.GE.AND P0, PT, R6, 0x1, PT ;  /* 0x000000010600780c */ /* 0x001fe40003f06270 */
[----:B----4-:R-:W-:-:S11]  /*00e0*/  LEA R5, R8, R3, 0x4 ;  /* 0x0000000308057211 */ /* 0x010fd600078e20ff */
[----:B--23--:R-:W-:Y:S05]  /*00f0*/  @!P0 BRA `(.L_x_0) ;  /* 0x0000000400348947 */ /* 0x00cfea0003800000 */
[----:B------:R-:W0:Y:S01]  /*0100*/  S2UR UR6, SR_CgaCtaId ;  /* 0x00000000000679c3 */ /* 0x000e220000008800 */
[----:B------:R-:W1:Y:S01]  /*0110*/  LDCU UR10, c[0x0][0x3a0] ;  /* 0x00007400ff0a77ac */ /* 0x000e620008000800 */
[----:B------:R-:W-:Y:S01]  /*0120*/  IADD3 R6, PT, PT, -R6, RZ, RZ ;  /* 0x000000ff06067210 */ /* 0x000fe20007ffe1ff */
[----:B------:R-:W-:Y:S01]  /*0130*/  IMAD R18, R4, UR7, R3 ;  /* 0x0000000704127c24 */ /* 0x000fe2000f8e0203 */
[----:B------:R-:W-:Y:S01]  /*0140*/  MOV R21, RZ ;  /* 0x000000ff00157202 */ /* 0x000fe20000000f00 */
[----:B------:R-:W2:Y:S03]  /*0150*/  LDCU UR11, c[0x0][0x398] ;  /* 0x00007300ff0b77ac */ /* 0x000ea60008000800 */
[----:B------:R-:W3:Y:S01]  /*0160*/  LDC R0, c[0x0][0x3a0] ;  /* 0x0000e800ff007b82 */ /* 0x000ee20000000800 */
[----:B------:R-:W-:Y:S01]  /*0170*/  UMOV UR4, 0x400 ;  /* 0x0000040000047882 */ /* 0x000fe20000000000 */
[----:B------:R-:W4:Y:S01]  /*0180*/  LDCU UR12, c[0x0][0x39c] ;  /* 0x00007380ff0c77ac */ /* 0x000f220008000800 */
[----:B------:R-:W-:-:S05]  /*0190*/  UIADD3 UR5, UPT, UPT, UR4, 0x400, URZ ;  /* 0x0000040004057890 */ /* 0x000fca000fffe0ff */
[----:B------:R-:W3:Y:S01]  /*01a0*/  LDC.64 R22, c[0x0][0x380] ;  /* 0x0000e000ff167b82 */ /* 0x000ee20000000a00 */
[----:B-1----:R-:W-:Y:S01]  /*01b0*/  IMAD R7, R2, UR10, R3 ;  /* 0x0000000a02077c24 */ /* 0x002fe2000f8e0203 */
[----:B--2---:R-:W-:Y:S01]  /*01c0*/  ISETP.GE.AND P1, PT, R4, UR11, PT ;  /* 0x0000000b04007c0c */ /* 0x004fe2000bf26270 */
[----:B0-----:R-:W-:-:S03]  /*01d0*/  ULEA UR4, UR6, UR4, 0x18 ;  /* 0x0000000406047291 */ /* 0x001fc6000f8ec0ff */
[----:B------:R-:W-:Y:S01]  /*01e0*/  LEA R7, R8, R7, 0x4 ;  /* 0x0000000708077211 */ /* 0x000fe200078e20ff */
[----:B------:R-:W-:Y:S02]  /*01f0*/  ULEA UR5, UR6, UR5, 0x18 ;  /* 0x0000000506057291 */ /* 0x000fe4000f8ec0ff */
[----:B------:R-:W-:-:S04]  /*0200*/  LEA R16, R2, UR4, 0x6 ;  /* 0x0000000402107c11 */ /* 0x000fc8000f8e30ff */
[C---:B------:R-:W-:Y:S02]  /*0210*/  LEA R17, R3.reuse, UR5, 0x2 ;  /* 0x0000000503117c11 */ /* 0x040fe4000f8e10ff */
[----:B------:R-:W-:Y:S02]  /*0220*/  LEA R19, R3, R16, 0x2 ;  /* 0x0000001003137211 */ /* 0x000fe400078e10ff */
[----:B----4-:R-:W-:-:S07]  /*0230*/  LEA R20, R2, R17, 0x6 ;  /* 0x0000001102147211 */ /* 0x010fce00078e30ff */
.L_x_1:
[----:B---3--:R-:W-:Y:S01]  /*0240*/  ISETP.GE.AND P0, PT, R5, R0, PT ;  /* 0x000000000500720c */ /* 0x008fe20003f06270 */
[----:B------:R-:W-:Y:S01]  /*0250*/  HFMA2 R27, -RZ, RZ, 0, 0 ;  /* 0x00000000ff1b7431 */ /* 0x000fe200000001ff */
[----:B------:R-:W-:Y:S01]  /*0260*/  ISETP.GE.OR P2, PT, R3, UR12, P1 ;  /* 0x0000000c03007c0c */ /* 0x000fe20008f46670 */
[----:B------:R-:W-:Y:S01]  /*0270*/  IMAD.WIDE R8, R18, 0x4, R22 ;  /* 0x0000000412087825 */ /* 0x000fe200078e0216 */
[----:B------:R-:W-:Y:S02]  /*0280*/  ISETP.GE.OR P0, PT, R2, UR12, P0 ;  /* 0x0000000c02007c0c */ /* 0x000fe40008706670 */
[----:B------:R-:W-:-:S09]  /*0290*/  MOV R24, RZ ;  /* 0x000000ff00187202 */ /* 0x000fd20000000f00 */
[----:B------:R-:W2:Y:S02]  /*02a0*/  @!P2 LDG.E R24, desc[UR8][R8.64] ;  /* 0x000000080818a981 */ /* 0x000ea4000c1e1900 */
[----:B------:R-:W0:Y:S02]  /*02b0*/  @!P0 LDC.64 R10, c[0x0][0x388] ;  /* 0x0000e200ff0a8b82 */ /* 0x000e240000000a00 */
[----:B0-----:R-:W-:-:S05]  /*02c0*/  @!P0 IMAD.WIDE R10, R7, 0x4, R10 ;  /* 0x00000004070a8825 */ /* 0x001fca00078e020a */
[----:B------:R-:W3:Y:S01]  /*02d0*/  @!P0 LDG.E R27, desc[UR8][R10.64] ;  /* 0x000000080a1b8981 */ /* 0x000ee2000c1e1900 */
[----:B------:R-:W-:-:S04]  /*02e0*/  IADD3 R6, PT, PT, R6, 0x1, RZ ;  /* 0x0000000106067810 */ /* 0x000fc80007ffe0ff */
[----:B------:R-:W-:Y:S02]  /*02f0*/  ISETP.NE.AND P0, PT, R6, RZ, PT ;  /* 0x000000ff0600720c */ /* 0x000fe40003f05270 */
[----:B------:R-:W-:Y:S02]  /*0300*/  IADD3 R18, PT, PT, R18, 0x10, RZ ;  /* 0x0000001012127810 */ /* 0x000fe40007ffe0ff */
[----:B------:R-:W-:Y:S02]  /*0310*/  IADD3 R3, PT, PT, R3, 0x10, RZ ;  /* 0x0000001003037810 */ /* 0x000fe40007ffe0ff */
[----:B------:R-:W-:Y:S02]  /*0320*/  IADD3 R2, PT, PT, R2, 0x10, RZ ;  /* 0x0000001002027810 */ /* 0x000fe40007ffe0ff */
[----:B------:R-:W-:Y:S01]  /*0330*/  LEA R7, R0, R7, 0x4 ;  /* 0x0000000700077211 */ /* 0x000fe200078e20ff */
[----:B--2---:R-:W-:Y:S04]  /*0340*/  STS [R19], R24 ;  /* 0x0000001813007388 */ /* 0x004fe80000000800 */
[----:B---3--:R-:W-:Y:S01]  /*0350*/  STS [R20], R27 ;  /* 0x0000001b14007388 */ /* 0x008fe20000000800 */
[----:B------:R-:W-:Y:S06]  /*0360*/  BAR.SYNC.DEFER_BLOCKING 0x0 ;  /* 0x0000000000007b1d */ /* 0x000fec0000010000 */
[----:B------:R-:W-:Y:S04]  /*0370*/  LDS R26, [R17] ;  /* 0x00000000111a7984 */ /* 0x000fe80000000800 */
[----:B------:R-:W0:Y:S04]  /*0380*/  LDS.128 R12, [R16] ;  /* 0x00000000100c7984 */ /* 0x000e280000000c00 */
[----:B------:R-:W1:Y:S04]  /*0390*/  LDS R29, [R17+0x40] ;  /* 0x00004000111d7984 */ /* 0x000e680000000800 */
[----:B------:R-:W2:Y:S04]  /*03a0*/  LDS R25, [R17+0x80] ;  /* 0x0000800011197984 */ /* 0x000ea80000000800 */
[----:B------:R-:W-:Y:S04]  /*03b0*/  LDS.128 R8, [R16+0x10] ;  /* 0x0000100010087984 */ /* 0x000fe80000000c00 */
[----:B------:R-:W-:Y:S01]  /*03c0*/  LDS R24, [R17+0x240] ;  /* 0x0002400011187984 */ /* 0x000fe20000000800 */
[----:B0-----:R-:W-:-:S03]  /*03d0*/  FFMA R12, R12, R26, R21 ;  /* 0x0000001a0c0c7223 */ /* 0x001fc60000000015 */
[----:B------:R-:W0:Y:S01]  /*03e0*/  LDS R21, [R17+0xc0] ;  /* 0x0000c00011157984 */ /* 0x000e220000000800 */
[----:B-1----:R-:W-:-:S03]  /*03f0*/  FFMA R26, R29, R13, R12 ;  /* 0x0000000d1d1a7223 */ /* 0x002fc6000000000c */
[----:B------:R-:W1:Y:S04]  /*0400*/  LDS R13, [R17+0x100] ;  /* 0x00010000110d7984 */ /* 0x000e680000000800 */
[----:B------:R-:W3:Y:S01]  /*0410*/  LDS R12, [R17+0x140] ;  /* 0x00014000110c7984 */ /* 0x000ee20000000800 */
[----:B--2---:R-:W-:-:S03]  /*0420*/  FFMA R14, R25, R14, R26 ;  /* 0x0000000e190e7223 */ /* 0x004fc6000000001a */
[----:B------:R-:W2:Y:S01]  /*0430*/  LDS R25, [R17+0x180] ;  /* 0x0001800011197984 */ /* 0x000ea20000000800 */
[----:B0-----:R-:W-:-:S03]  /*0440*/  FFMA R15, R21, R15, R14 ;  /* 0x0000000f150f7223 */ /* 0x001fc6000000000e */
[----:B------:R-:W-:Y:S01]  /*0450*/  LDS R21, [R17+0x280] ;  /* 0x0002800011157984 */ /* 0x000fe20000000800 */
[----:B-1----:R-:W-:-:S03]  /*0460*/  FFMA R13, R8, R13, R15 ;  /* 0x0000000d080d7223 */ /* 0x002fc6000000000f */
[----:B------:R-:W0:Y:S01]  /*0470*/  LDS R8, [R17+0x1c0] ;  /* 0x0001c00011087984 */ /* 0x000e220000000800 */
[----:B---3--:R-:W-:-:S03]  /*0480*/  FFMA R26, R12, R9, R13 ;  /* 0x000000090c1a7223 */ /* 0x008fc6000000000d */
[----:B------:R-:W-:Y:S04]  /*0490*/  LDS R9, [R17+0x200] ;  /* 0x0002000011097984 */ /* 0x000fe80000000800 */
[----:B------:R-:W1:Y:S01]  /*04a0*/  LDS.128 R12, [R16+0x20] ;  /* 0x00002000100c7984 */ /* 0x000e620000000c00 */
[----:B--2---:R-:W-:-:S04]  /*04b0*/  FFMA R25, R25, R10, R26 ;  /* 0x0000000a19197223 */ /* 0x004fc8000000001a */
[----:B0-----:R-:W-:Y:S02]  /*04c0*/  FFMA R11, R8, R11, R25 ;  /* 0x0000000b080b7223 */ /* 0x001fe40000000019 */
[----:B------:R-:W-:Y:S02]  /*04d0*/  LDS R25, [R17+0x3c0] ;  /* 0x0003c00011197984 */ /* 0x000fe40000000800 */
[----:B-1----:R-:W-:Y:S02]  /*04e0*/  FFMA R9, R12, R9, R11 ;  /* 0x000000090c097223 */ /* 0x002fe4000000000b */
[----:B------:R-:W0:Y:S02]  /*04f0*/  LDS R12, [R17+0x2c0] ;  /* 0x0002c000110c7984 */ /* 0x000e240000000800 */
[----:B------:R-:W-:Y:S02]  /*0500*/  FFMA R26, R24, R13, R9 ;  /* 0x0000000d181a7223 */ /* 0x000fe40000000009 */
[----:B------:R-:W-:Y:S04]  /*0510*/  LDS R13, [R17+0x300] ;  /* 0x00030000110d7984 */ /* 0x000fe80000000800 */
[----:B------:R-:W1:Y:S01]  /*0520*/  LDS.128 R8, [R16+0x30] ;  /* 0x0000300010087984 */ /* 0x000e620000000c00 */
[----:B------:R-:W-:-:S03]  /*0530*/  FFMA R21, R21, R14, R26 ;  /* 0x0000000e15157223 */ /* 0x000fc6000000001a */
[----:B------:R-:W2:Y:S04]  /*0540*/  LDS R24, [R17+0x340] ;  /* 0x0003400011187984 */ /* 0x000ea80000000800 */
[----:B------:R-:W3:Y:S01]  /*0550*/  LDS R14, [R17+0x380] ;  /* 0x00038000110e7984 */ /* 0x000ee20000000800 */
[----:B0-----:R-:W-:-:S04]  /*0560*/  FFMA R15, R12, R15, R21 ;  /* 0x0000000f0c0f7223 */ /* 0x001fc80000000015 */
[----:B-1----:R-:W-:-:S04]  /*0570*/  FFMA R13, R8, R13, R15 ;  /* 0x0000000d080d7223 */ /* 0x002fc8000000000f */
[----:B--2---:R-:W-:-:S04]  /*0580*/  FFMA R9, R24, R9, R13 ;  /* 0x0000000918097223 */ /* 0x004fc8000000000d */
[----:B---3--:R-:W-:-:S04]  /*0590*/  FFMA R10, R14, R10, R9 ;  /* 0x0000000a0e0a7223 */ /* 0x008fc80000000009 */
[----:B------:R-:W-:Y:S01]  /*05a0*/  FFMA R21, R25, R11, R10 ;  /* 0x0000000b19157223 */ /* 0x000fe2000000000a */
[----:B------:R-:W-:Y:S06]  /*05b0*/  BAR.SYNC.DEFER_BLOCKING 0x0 ;  /* 0x0000000000007b1d */ /* 0x000fec0000010000 */
[----:B------:R-:W-:Y:S05]  /*05c0*/  @P0 BRA `(.L_x_1) ;  /* 0xfffffffc001c0947 */ /* 0x000fea000383ffff */
.L_x_0:
[----:B------:R-:W0:Y:S01]  /*05d0*/  LDCU UR4, c[0x0][0x398] ;  /* 0x00007300ff0477ac */ /* 0x000e220008000800 */
[----:B------:R-:W-:-:S04]  /*05e0*/  ISETP.GE.AND P0, PT, R5, UR13, PT ;  /* 0x0000000d05007c0c */ /* 0x000fc8000bf06270 */
[----:B0-----:R-:W-:-:S13]  /*05f0*/  ISETP.GE.OR P0, PT, R4, UR4, P0 ;  /* 0x0000000404007c0c */ /* 0x001fda0008706670 */
[----:B------:R-:W-:Y:S05]  /*0600*/  @P0 EXIT ;  /* 0x000000000000094d */ /* 0x000fea0003800000 */
[----:B------:R-:W0:Y:S01]  /*0610*/  LDC.64 R2, c[0x0][0x390] ;  /* 0x0000e400ff027b82 */ /* 0x000e220000000a00 */
[----:B------:R-:W-:-:S04]  /*0620*/  IMAD R5, R4, UR13, R5 ;  /* 0x0000000d04057c24 */ /* 0x000fc8000f8e0205 */
[----:B0-----:R-:W-:-:S05]  /*0630*/  IMAD.WIDE.U32 R2, R5, 0x4, R2 ;  /* 0x0000000405027825 */ /* 0x001fca00078e0002 */
[----:B------:R-:W-:Y:S01]  /*0640*/  STG.E desc[UR8][R2.64], R21 ;  /* 0x0000001502007986 */ /* 0x000fe2000c101908 */
[----:B------:R-:W-:Y:S05]  /*0650*/  EXIT ;  /* 0x000000000000794d */ /* 0x000fea0003800000 */
.L_x_2:
[----:B------:R-:W-:-:S00]  /*0660*/  BRA `(.L_x_2) ;  /* 0xfffffffc00fc7947 */ /* 0x000fc0000383ffff */
[----:B------:R-:W-:-:S00]  /*0670*/  NOP ;  /* 0x0000000000007918 */ /* 0x000fc00000000000 */
        /* <DEDUP_REMOVED lines=8> */
.L_x_3:


//--------------------- .nv.shared._Z18gpu_mat_mul_kernelPfS_S_iii --------------------------
	.section	.nv.shared._Z18gpu_mat_mul_kernelPfS_S_iii,"aw",@nobits
	.sectionflags	@""
	.align	4
.nv.shared._Z18gpu_mat_mul_kernelPfS_S_iii:
	.zero		3072


//--------------------- .nv.shared.reserved.0     --------------------------
	.section	.nv.shared.reserved.0,"aw",@nobits
	.weak		__nv_reservedSMEM_offset_0_alias
	.size		__nv_reservedSMEM_offset_0_alias, 0, 64
	.other		__nv_reservedSMEM_offset_0_alias,@"STO_CUDA_RESERVED_SHARED STV_DEFAULT"
__nv_reservedSMEM_offset_0_alias:
	.zero		0
	.zero		64


//--------------------- .nv.constant0._Z18gpu_mat_mul_kernelPfS_S_iii --------------------------
	.section	.nv.constant0._Z18gpu_mat_mul_kernelPfS_S_iii,"a",@progbits
	.sectionflags	@""
	.align	4
.nv.constant0._Z18gpu_mat_mul_kernelPfS_S_iii:
	.zero		932


//--------------------- SYMBOLS --------------------------

	.type		.nv.reservedSmem.offset0,@object
	.size		.nv.reservedSmem.offset0,0x4
	.type		.nv.reservedSmem.cap,@object
	.size		.nv.reservedSmem.cap,0x4
